//
// Generated by NVIDIA NVVM Compiler
//
// Compiler Build ID: CL-36424714
// Cuda compilation tools, release 13.0, V13.0.88
// Based on NVVM 20.0.0
//

.version 9.0
.target sm_100
.address_size 64

	// .globl	gen_word

.visible .entry gen_word(
	.param .u64 .ptr .align 1 gen_word_param_0,
	.param .u32 gen_word_param_1,
	.param .u64 .ptr .align 1 gen_word_param_2,
	.param .u32 gen_word_param_3,
	.param .u64 .ptr .align 1 gen_word_param_4
)
{
	.reg .pred 	%p<19>;
	.reg .b16 	%rs<8>;
	.reg .b32 	%r<201>;
	.reg .b64 	%rd<71>;

	ld.param.u64 	%rd8, [gen_word_param_0];
	ld.param.u32 	%r42, [gen_word_param_1];
	ld.param.u64 	%rd9, [gen_word_param_2];
	ld.param.u32 	%r43, [gen_word_param_3];
	ld.param.u64 	%rd10, [gen_word_param_4];
	cvta.to.global.u64 	%rd1, %rd10;
	cvta.to.global.u64 	%rd2, %rd8;
	cvta.to.global.u64 	%rd3, %rd9;
	mov.u32 	%r44, %ctaid.x;
	mov.u32 	%r45, %ntid.x;
	mov.u32 	%r46, %tid.x;
	mad.lo.s32 	%r1, %r44, %r45, %r46;
	setp.ge.s32 	%p1, %r1, %r43;
	@%p1 bra 	$L__BB0_24;
	setp.lt.s32 	%p2, %r1, 1;
	mov.b32 	%r193, 0;
	@%p2 bra 	$L__BB0_13;
	and.b32  	%r2, %r1, 7;
	setp.lt.u32 	%p3, %r1, 8;
	mov.b32 	%r188, 0;
	mov.u32 	%r193, %r188;
	@%p3 bra 	$L__BB0_5;
	and.b32  	%r188, %r1, 2147483640;
	mov.b32 	%r182, 0;
	mov.u32 	%r193, %r182;
$L__BB0_4:
	.pragma "nounroll";
	mul.lo.s32 	%r51, %r182, 3;
	mul.wide.u32 	%rd11, %r51, 8;
	add.s64 	%rd12, %rd3, %rd11;
	ld.global.u64 	%rd13, [%rd12+16];
	ld.global.u64 	%rd14, [%rd12+8];
	cvt.u32.u64 	%r52, %rd14;
	cvt.u32.u64 	%r53, %rd13;
	sub.s32 	%r54, %r53, %r52;
	ld.global.u32 	%r55, [%rd12];
	mad.lo.s32 	%r56, %r55, %r54, %r55;
	add.s32 	%r57, %r54, %r56;
	add.s32 	%r58, %r57, %r193;
	ld.global.u64 	%rd15, [%rd12+40];
	ld.global.u64 	%rd16, [%rd12+32];
	cvt.u32.u64 	%r59, %rd16;
	cvt.u32.u64 	%r60, %rd15;
	sub.s32 	%r61, %r60, %r59;
	ld.global.u32 	%r62, [%rd12+24];
	mad.lo.s32 	%r63, %r62, %r61, %r62;
	add.s32 	%r64, %r61, %r63;
	add.s32 	%r65, %r58, %r64;
	ld.global.u64 	%rd17, [%rd12+64];
	ld.global.u64 	%rd18, [%rd12+56];
	cvt.u32.u64 	%r66, %rd18;
	cvt.u32.u64 	%r67, %rd17;
	sub.s32 	%r68, %r67, %r66;
	ld.global.u32 	%r69, [%rd12+48];
	mad.lo.s32 	%r70, %r69, %r68, %r69;
	add.s32 	%r71, %r68, %r70;
	add.s32 	%r72, %r65, %r71;
	ld.global.u64 	%rd19, [%rd12+88];
	ld.global.u64 	%rd20, [%rd12+80];
	cvt.u32.u64 	%r73, %rd20;
	cvt.u32.u64 	%r74, %rd19;
	sub.s32 	%r75, %r74, %r73;
	ld.global.u32 	%r76, [%rd12+72];
	mad.lo.s32 	%r77, %r76, %r75, %r76;
	add.s32 	%r78, %r75, %r77;
	add.s32 	%r79, %r72, %r78;
	ld.global.u64 	%rd21, [%rd12+112];
	ld.global.u64 	%rd22, [%rd12+104];
	cvt.u32.u64 	%r80, %rd22;
	cvt.u32.u64 	%r81, %rd21;
	sub.s32 	%r82, %r81, %r80;
	ld.global.u32 	%r83, [%rd12+96];
	mad.lo.s32 	%r84, %r83, %r82, %r83;
	add.s32 	%r85, %r82, %r84;
	add.s32 	%r86, %r79, %r85;
	ld.global.u64 	%rd23, [%rd12+136];
	ld.global.u64 	%rd24, [%rd12+128];
	cvt.u32.u64 	%r87, %rd24;
	cvt.u32.u64 	%r88, %rd23;
	sub.s32 	%r89, %r88, %r87;
	ld.global.u32 	%r90, [%rd12+120];
	mad.lo.s32 	%r91, %r90, %r89, %r90;
	add.s32 	%r92, %r89, %r91;
	add.s32 	%r93, %r86, %r92;
	ld.global.u64 	%rd25, [%rd12+160];
	ld.global.u64 	%rd26, [%rd12+152];
	cvt.u32.u64 	%r94, %rd26;
	cvt.u32.u64 	%r95, %rd25;
	sub.s32 	%r96, %r95, %r94;
	ld.global.u32 	%r97, [%rd12+144];
	mad.lo.s32 	%r98, %r97, %r96, %r97;
	add.s32 	%r99, %r96, %r98;
	add.s32 	%r100, %r93, %r99;
	ld.global.u64 	%rd27, [%rd12+184];
	ld.global.u64 	%rd28, [%rd12+176];
	cvt.u32.u64 	%r101, %rd28;
	cvt.u32.u64 	%r102, %rd27;
	sub.s32 	%r103, %r102, %r101;
	ld.global.u32 	%r104, [%rd12+168];
	mad.lo.s32 	%r105, %r104, %r103, %r104;
	add.s32 	%r106, %r103, %r105;
	add.s32 	%r107, %r100, %r106;
	add.s32 	%r193, %r107, 8;
	add.s32 	%r182, %r182, 8;
	setp.ne.s32 	%p4, %r182, %r188;
	@%p4 bra 	$L__BB0_4;
$L__BB0_5:
	setp.eq.s32 	%p5, %r2, 0;
	@%p5 bra 	$L__BB0_13;
	and.b32  	%r11, %r1, 3;
	setp.lt.u32 	%p6, %r2, 4;
	@%p6 bra 	$L__BB0_8;
	mul.lo.s32 	%r109, %r188, 3;
	mul.wide.u32 	%rd29, %r109, 8;
	add.s64 	%rd30, %rd3, %rd29;
	ld.global.u64 	%rd31, [%rd30+16];
	ld.global.u64 	%rd32, [%rd30+8];
	cvt.u32.u64 	%r110, %rd32;
	cvt.u32.u64 	%r111, %rd31;
	sub.s32 	%r112, %r111, %r110;
	ld.global.u32 	%r113, [%rd30];
	mad.lo.s32 	%r114, %r113, %r112, %r113;
	add.s32 	%r115, %r112, %r114;
	add.s32 	%r116, %r115, %r193;
	ld.global.u64 	%rd33, [%rd30+40];
	ld.global.u64 	%rd34, [%rd30+32];
	cvt.u32.u64 	%r117, %rd34;
	cvt.u32.u64 	%r118, %rd33;
	sub.s32 	%r119, %r118, %r117;
	ld.global.u32 	%r120, [%rd30+24];
	mad.lo.s32 	%r121, %r120, %r119, %r120;
	add.s32 	%r122, %r119, %r121;
	add.s32 	%r123, %r116, %r122;
	ld.global.u64 	%rd35, [%rd30+64];
	ld.global.u64 	%rd36, [%rd30+56];
	cvt.u32.u64 	%r124, %rd36;
	cvt.u32.u64 	%r125, %rd35;
	sub.s32 	%r126, %r125, %r124;
	ld.global.u32 	%r127, [%rd30+48];
	mad.lo.s32 	%r128, %r127, %r126, %r127;
	add.s32 	%r129, %r126, %r128;
	add.s32 	%r130, %r123, %r129;
	ld.global.u64 	%rd37, [%rd30+88];
	ld.global.u64 	%rd38, [%rd30+80];
	cvt.u32.u64 	%r131, %rd38;
	cvt.u32.u64 	%r132, %rd37;
	sub.s32 	%r133, %r132, %r131;
	ld.global.u32 	%r134, [%rd30+72];
	mad.lo.s32 	%r135, %r134, %r133, %r134;
	add.s32 	%r136, %r133, %r135;
	add.s32 	%r137, %r130, %r136;
	add.s32 	%r193, %r137, 4;
	add.s32 	%r188, %r188, 4;
$L__BB0_8:
	setp.eq.s32 	%p7, %r11, 0;
	@%p7 bra 	$L__BB0_13;
	setp.eq.s32 	%p8, %r11, 1;
	@%p8 bra 	$L__BB0_11;
	mul.lo.s32 	%r139, %r188, 3;
	mul.wide.u32 	%rd39, %r139, 8;
	add.s64 	%rd40, %rd3, %rd39;
	ld.global.u64 	%rd41, [%rd40+16];
	ld.global.u64 	%rd42, [%rd40+8];
	cvt.u32.u64 	%r140, %rd42;
	cvt.u32.u64 	%r141, %rd41;
	sub.s32 	%r142, %r141, %r140;
	ld.global.u32 	%r143, [%rd40];
	mad.lo.s32 	%r144, %r143, %r142, %r143;
	add.s32 	%r145, %r142, %r144;
	add.s32 	%r146, %r145, %r193;
	ld.global.u64 	%rd43, [%rd40+40];
	ld.global.u64 	%rd44, [%rd40+32];
	cvt.u32.u64 	%r147, %rd44;
	cvt.u32.u64 	%r148, %rd43;
	sub.s32 	%r149, %r148, %r147;
	ld.global.u32 	%r150, [%rd40+24];
	mad.lo.s32 	%r151, %r150, %r149, %r150;
	add.s32 	%r152, %r149, %r151;
	add.s32 	%r153, %r146, %r152;
	add.s32 	%r193, %r153, 2;
	add.s32 	%r188, %r188, 2;
$L__BB0_11:
	and.b32  	%r154, %r1, 1;
	setp.eq.b32 	%p9, %r154, 1;
	not.pred 	%p10, %p9;
	@%p10 bra 	$L__BB0_13;
	mul.lo.s32 	%r155, %r188, 3;
	mul.wide.u32 	%rd45, %r155, 8;
	add.s64 	%rd46, %rd3, %rd45;
	ld.global.u64 	%rd47, [%rd46+16];
	ld.global.u64 	%rd48, [%rd46+8];
	cvt.u32.u64 	%r156, %rd48;
	cvt.u32.u64 	%r157, %rd47;
	sub.s32 	%r158, %r157, %r156;
	ld.global.u32 	%r159, [%rd46];
	mad.lo.s32 	%r160, %r159, %r158, %r159;
	add.s32 	%r161, %r158, %r160;
	add.s32 	%r162, %r161, %r193;
	add.s32 	%r193, %r162, 1;
$L__BB0_13:
	mul.lo.s32 	%r163, %r1, 3;
	mul.wide.s32 	%rd49, %r163, 8;
	add.s64 	%rd4, %rd3, %rd49;
	ld.global.u64 	%rd5, [%rd4+8];
	cvt.s64.s32 	%rd50, %rd5;
	ld.global.u64 	%rd51, [%rd4+16];
	setp.lt.u64 	%p11, %rd51, %rd50;
	@%p11 bra 	$L__BB0_24;
	cvt.u32.u64 	%r194, %rd5;
	add.s64 	%rd6, %rd1, 1;
$L__BB0_15:
	ld.global.u32 	%r27, [%rd4];
	setp.lt.s32 	%p12, %r27, 1;
	@%p12 bra 	$L__BB0_23;
	and.b32  	%r28, %r27, 3;
	setp.lt.u32 	%p13, %r27, 4;
	mov.b32 	%r199, 0;
	mov.u32 	%r200, %r194;
	@%p13 bra 	$L__BB0_19;
	and.b32  	%r199, %r27, 2147483644;
	neg.s32 	%r197, %r199;
	mov.u32 	%r196, %r193;
	mov.u32 	%r200, %r194;
$L__BB0_18:
	cvt.s64.s32 	%rd52, %r196;
	add.s64 	%rd53, %rd6, %rd52;
	div.s32 	%r165, %r200, %r42;
	mul.lo.s32 	%r166, %r165, %r42;
	sub.s32 	%r167, %r200, %r166;
	cvt.s64.s32 	%rd54, %r167;
	add.s64 	%rd55, %rd2, %rd54;
	ld.global.u8 	%rs1, [%rd55];
	st.global.u8 	[%rd53+-1], %rs1;
	div.s32 	%r168, %r165, %r42;
	mul.lo.s32 	%r169, %r168, %r42;
	sub.s32 	%r170, %r165, %r169;
	cvt.s64.s32 	%rd56, %r170;
	add.s64 	%rd57, %rd2, %rd56;
	ld.global.u8 	%rs2, [%rd57];
	st.global.u8 	[%rd53], %rs2;
	div.s32 	%r171, %r168, %r42;
	mul.lo.s32 	%r172, %r171, %r42;
	sub.s32 	%r173, %r168, %r172;
	cvt.s64.s32 	%rd58, %r173;
	add.s64 	%rd59, %rd2, %rd58;
	ld.global.u8 	%rs3, [%rd59];
	st.global.u8 	[%rd53+1], %rs3;
	div.s32 	%r200, %r171, %r42;
	mul.lo.s32 	%r174, %r200, %r42;
	sub.s32 	%r175, %r171, %r174;
	cvt.s64.s32 	%rd60, %r175;
	add.s64 	%rd61, %rd2, %rd60;
	ld.global.u8 	%rs4, [%rd61];
	st.global.u8 	[%rd53+2], %rs4;
	add.s32 	%r197, %r197, 4;
	add.s32 	%r196, %r196, 4;
	setp.ne.s32 	%p14, %r197, 0;
	@%p14 bra 	$L__BB0_18;
$L__BB0_19:
	setp.eq.s32 	%p15, %r28, 0;
	@%p15 bra 	$L__BB0_23;
	rem.s32 	%r176, %r200, %r42;
	cvt.s64.s32 	%rd62, %r176;
	add.s64 	%rd63, %rd2, %rd62;
	ld.global.u8 	%rs5, [%rd63];
	add.s32 	%r177, %r199, %r193;
	cvt.s64.s32 	%rd64, %r177;
	add.s64 	%rd7, %rd1, %rd64;
	st.global.u8 	[%rd7], %rs5;
	setp.eq.s32 	%p16, %r28, 1;
	@%p16 bra 	$L__BB0_23;
	div.s32 	%r39, %r200, %r42;
	rem.s32 	%r178, %r39, %r42;
	cvt.s64.s32 	%rd65, %r178;
	add.s64 	%rd66, %rd2, %rd65;
	ld.global.u8 	%rs6, [%rd66];
	st.global.u8 	[%rd7+1], %rs6;
	setp.eq.s32 	%p17, %r28, 2;
	@%p17 bra 	$L__BB0_23;
	div.s32 	%r179, %r39, %r42;
	rem.s32 	%r180, %r179, %r42;
	cvt.s64.s32 	%rd67, %r180;
	add.s64 	%rd68, %rd2, %rd67;
	ld.global.u8 	%rs7, [%rd68];
	st.global.u8 	[%rd7+2], %rs7;
$L__BB0_23:
	add.s32 	%r181, %r193, %r27;
	add.s32 	%r193, %r181, 1;
	add.s32 	%r194, %r194, 1;
	cvt.s64.s32 	%rd69, %r194;
	ld.global.u64 	%rd70, [%rd4+16];
	setp.ge.u64 	%p18, %rd70, %rd69;
	@%p18 bra 	$L__BB0_15;
$L__BB0_24:
	ret;

}


// ===== COMPILED SASS (sm_100) =====

	.target	sm_100

	.elftype	@"ET_EXEC"


//--------------------- .note.nv.tkinfo           --------------------------
	.section	.note.nv.tkinfo,"",@"SHT_NOTE"
	.sectionflags	@"SHF_NOTE_NV_TKINFO"
	.tkinfo
        /*0018*/ 	.word	0x00000002
        /*0030*/ 	.string	""
        /*0030*/ 	.string	"ptxas"
        /*0030*/ 	.string	"Cuda compilation tools, release 13.0, V13.0.88"
        /*0030*/ 	.string	"Build cuda_13.0.r13.0/compiler.36424714_0"
        /*0030*/ 	.string	"-arch sm_100 -m 64 "



//--------------------- .note.nv.cuinfo           --------------------------
	.section	.note.nv.cuinfo,"",@"SHT_NOTE"
	.sectionflags	@"SHF_NOTE_NV_CUINFO"
        /*0018*/ 	.short	0x0002
        /*001a*/ 	.short	0x0064
        /*001c*/ 	.short	0x0082
	.zero		2


//--------------------- .nv.info                  --------------------------
	.section	.nv.info,"",@"SHT_CUDA_INFO"
	.align	4


	//----- nvinfo : EIATTR_REGCOUNT
	.align		4
        /*0000*/ 	.byte	0x04, 0x2f
        /*0002*/ 	.short	(.L_1 - .L_0)
	.align		4
.L_0:
        /*0004*/ 	.word	index@(gen_word)
        /*0008*/ 	.word	0x0000001e


	//----- nvinfo : EIATTR_FRAME_SIZE
	.align		4
.L_1:
        /*000c*/ 	.byte	0x04, 0x11
        /*000e*/ 	.short	(.L_3 - .L_2)
	.align		4
.L_2:
        /*0010*/ 	.word	index@(gen_word)
        /*0014*/ 	.word	0x00000000


	//----- nvinfo : EIATTR_MIN_STACK_SIZE
	.align		4
.L_3:
        /*0018*/ 	.byte	0x04, 0x12
        /*001a*/ 	.short	(.L_5 - .L_4)
	.align		4
.L_4:
        /*001c*/ 	.word	index@(gen_word)
        /*0020*/ 	.word	0x00000000
.L_5:


//--------------------- .nv.compat                --------------------------
	.section	.nv.compat,"",@"SHT_CUDA_COMPAT_INFO"
	.align	4
        /*0000*/ 	.byte	0x02, 0x09, 0x00, 0x00, 0x02, 0x02, 0x01, 0x00, 0x02, 0x05, 0x05, 0x00, 0x03, 0x07, 0x01, 0x01
        /*0010*/ 	.byte	0x02, 0x03, 0x00, 0x00, 0x02, 0x06, 0x01, 0x00, 0x04, 0x0b, 0x08, 0x00, 0x09, 0x00, 0x00, 0x00
        /*0020*/ 	.byte	0x00, 0x00, 0x00, 0x00


//--------------------- .nv.info.gen_word         --------------------------
	.section	.nv.info.gen_word,"",@"SHT_CUDA_INFO"
	.sectionflags	@""
	.align	4


	//----- nvinfo : EIATTR_CUDA_API_VERSION
	.align		4
        /*0000*/ 	.byte	0x04, 0x37
        /*0002*/ 	.short	(.L_7 - .L_6)
.L_6:
        /*0004*/ 	.word	0x00000082


	//----- nvinfo : EIATTR_KPARAM_INFO
	.align		4
.L_7:
        /*0008*/ 	.byte	0x04, 0x17
        /*000a*/ 	.short	(.L_9 - .L_8)
.L_8:
        /*000c*/ 	.word	0x00000000
        /*0010*/ 	.short	0x0004
        /*0012*/ 	.short	0x0020
        /*0014*/ 	.byte	0x00, 0xf5, 0x21, 0x00


	//----- nvinfo : EIATTR_KPARAM_INFO
	.align		4
.L_9:
        /*0018*/ 	.byte	0x04, 0x17
        /*001a*/ 	.short	(.L_11 - .L_10)
.L_10:
        /*001c*/ 	.word	0x00000000
        /*0020*/ 	.short	0x0003
        /*0022*/ 	.short	0x0018
        /*0024*/ 	.byte	0x00, 0xf0, 0x11, 0x00


	//----- nvinfo : EIATTR_KPARAM_INFO
	.align		4
.L_11:
        /*0028*/ 	.byte	0x04, 0x17
        /*002a*/ 	.short	(.L_13 - .L_12)
.L_12:
        /*002c*/ 	.word	0x00000000
        /*0030*/ 	.short	0x0002
        /*0032*/ 	.short	0x0010
        /*0034*/ 	.byte	0x00, 0xf5, 0x21, 0x00


	//----- nvinfo : EIATTR_KPARAM_INFO
	.align		4
.L_13:
        /*0038*/ 	.byte	0x04, 0x17
        /*003a*/ 	.short	(.L_15 - .L_14)
.L_14:
        /*003c*/ 	.word	0x00000000
        /*0040*/ 	.short	0x0001
        /*0042*/ 	.short	0x0008
        /*0044*/ 	.byte	0x00, 0xf0, 0x11, 0x00


	//----- nvinfo : EIATTR_KPARAM_INFO
	.align		4
.L_15:
        /*0048*/ 	.byte	0x04, 0x17
        /*004a*/ 	.short	(.L_17 - .L_16)
.L_16:
        /*004c*/ 	.word	0x00000000
        /*0050*/ 	.short	0x0000
        /*0052*/ 	.short	0x0000
        /*0054*/ 	.byte	0x00, 0xf5, 0x21, 0x00


	//----- nvinfo : EIATTR_SPARSE_MMA_MASK
	.align		4
.L_17:
        /*0058*/ 	.byte	0x03, 0x50
        /*005a*/ 	.short	0x0000


	//----- nvinfo : EIATTR_MAXREG_COUNT
	.align		4
        /*005c*/ 	.byte	0x03, 0x1b
        /*005e*/ 	.short	0x00ff


	//----- nvinfo : EIATTR_MERCURY_ISA_VERSION
	.align		4
        /*0060*/ 	.byte	0x03, 0x5f
        /*0062*/ 	.short	0x0101


	//----- nvinfo : EIATTR_VRC_CTA_INIT_COUNT
	.align		4
        /*0064*/ 	.byte	0x02, 0x4a
	.zero		1
	.zero		1


	//----- nvinfo : EIATTR_EXIT_INSTR_OFFSETS
	.align		4
        /*0068*/ 	.byte	0x04, 0x1c
        /*006a*/ 	.short	(.L_19 - .L_18)


	//   ....[0]....
.L_18:
        /*006c*/ 	.word	0x00000070


	//   ....[1]....
        /*0070*/ 	.word	0x000009b0


	//   ....[2]....
        /*0074*/ 	.word	0x00001730


	//----- nvinfo : EIATTR_CRS_STACK_SIZE
	.align		4
.L_19:
        /*0078*/ 	.byte	0x04, 0x1e
        /*007a*/ 	.short	(.L_21 - .L_20)
.L_20:
        /*007c*/ 	.word	0x00000000


	//----- nvinfo : EIATTR_CBANK_PARAM_SIZE
	.align		4
.L_21:
        /*0080*/ 	.byte	0x03, 0x19
        /*0082*/ 	.short	0x0028


	//----- nvinfo : EIATTR_PARAM_CBANK
	.align		4
        /*0084*/ 	.byte	0x04, 0x0a
        /*0086*/ 	.short	(.L_23 - .L_22)
	.align		4
.L_22:
        /*0088*/ 	.word	index@(.nv.constant0.gen_word)
        /*008c*/ 	.short	0x0380
        /*008e*/ 	.short	0x0028


	//----- nvinfo : EIATTR_SW_WAR
	.align		4
.L_23:
        /*0090*/ 	.byte	0x04, 0x36
        /*0092*/ 	.short	(.L_25 - .L_24)
.L_24:
        /*0094*/ 	.word	0x00000008
.L_25:


//--------------------- .nv.callgraph             --------------------------
	.section	.nv.callgraph,"",@"SHT_CUDA_CALLGRAPH"
	.align	4
	.sectionentsize	8
	.align		4
        /*0000*/ 	.word	0x00000000
	.align		4
        /*0004*/ 	.word	0xffffffff
	.align		4
        /*0008*/ 	.word	0x00000000
	.align		4
        /*000c*/ 	.word	0xfffffffe
	.align		4
        /*0010*/ 	.word	0x00000000
	.align		4
        /*0014*/ 	.word	0xfffffffd
	.align		4
        /*0018*/ 	.word	0x00000000
	.align		4
        /*001c*/ 	.word	0xfffffffc


//--------------------- .text.gen_word            --------------------------
	.section	.text.gen_word,"ax",@progbits
	.align	128
        .global         gen_word
        .type           gen_word,@function
        .size           gen_word,(.L_x_14 - gen_word)
        .other          gen_word,@"STO_CUDA_ENTRY STV_DEFAULT"
gen_word:
.text.gen_word:
[----:B------:R-:W-:Y:S01]  /*0000*/  LDC R1, c[0x0][0x37c] ;  /* 0x0000df00ff017b82 */ /* 0x000fe20000000800 */
[----:B------:R-:W0:Y:S07]  /*0010*/  S2R R0, SR_TID.X ;  /* 0x0000000000007919 */ /* 0x000e2e0000002100 */
[----:B------:R-:W0:Y:S01]  /*0020*/  S2UR UR4, SR_CTAID.X ;  /* 0x00000000000479c3 */ /* 0x000e220000002500 */
[----:B------:R-:W1:Y:S07]  /*0030*/  LDCU UR5, c[0x0][0x398] ;  /* 0x00007300ff0577ac */ /* 0x000e6e0008000800 */
[----:B------:R-:W0:Y:S02]  /*0040*/  LDC R5, c[0x0][0x360] ;  /* 0x0000d800ff057b82 */ /* 0x000e240000000800 */
[----:B0-----:R-:W-:-:S05]  /*0050*/  IMAD R5, R5, UR4, R0 ;  /* 0x0000000405057c24 */ /* 0x001fca000f8e0200 */
[----:B-1----:R-:W-:-:S13]  /*0060*/  ISETP.GE.AND P0, PT, R5, UR5, PT ;  /* 0x0000000505007c0c */ /* 0x002fda000bf06270 */
[----:B------:R-:W-:Y:S05]  /*0070*/  @P0 EXIT ;  /* 0x000000000000094d */ /* 0x000fea0003800000 */
[----:B------:R-:W-:Y:S01]  /*0080*/  ISETP.GE.AND P0, PT, R5, 0x1, PT ;  /* 0x000000010500780c */ /* 0x000fe20003f06270 */
[----:B------:R-:W0:Y:S01]  /*0090*/  LDCU.64 UR4, c[0x0][0x358] ;  /* 0x00006b00ff0477ac */ /* 0x000e220008000a00 */
[----:B------:R-:W-:Y:S01]  /*00a0*/  BSSY.RECONVERGENT B0, `(.L_x_0) ;  /* 0x0000088000007945 */ /* 0x000fe20003800200 */
[----:B------:R-:W-:-:S10]  /*00b0*/  IMAD.MOV.U32 R0, RZ, RZ, RZ ;  /* 0x000000ffff007224 */ /* 0x000fd400078e00ff */
[----:B------:R-:W-:Y:S05]  /*00c0*/  @!P0 BRA `(.L_x_1) ;  /* 0x0000000800148947 */ /* 0x000fea0003800000 */
[C---:B------:R-:W-:Y:S01]  /*00d0*/  ISETP.GE.U32.AND P0, PT, R5.reuse, 0x8, PT ;  /* 0x000000080500780c */ /* 0x040fe20003f06070 */
[----:B------:R-:W-:Y:S01]  /*00e0*/  BSSY.RECONVERGENT B1, `(.L_x_2) ;  /* 0x0000040000017945 */ /* 0x000fe20003800200 */
[----:B------:R-:W-:Y:S01]  /*00f0*/  LOP3.LUT R26, R5, 0x7, RZ, 0xc0, !PT ;  /* 0x00000007051a7812 */ /* 0x000fe200078ec0ff */
[----:B------:R-:W-:Y:S02]  /*0100*/  IMAD.MOV.U32 R7, RZ, RZ, RZ ;  /* 0x000000ffff077224 */ /* 0x000fe400078e00ff */
[----:B------:R-:W-:Y:S01]  /*0110*/  IMAD.MOV.U32 R0, RZ, RZ, RZ ;  /* 0x000000ffff007224 */ /* 0x000fe200078e00ff */
[----:B------:R-:W-:-:S07]  /*0120*/  ISETP.NE.AND P1, PT, R26, RZ, PT ;  /* 0x000000ff1a00720c */ /* 0x000fce0003f25270 */
[----:B------:R-:W-:Y:S06]  /*0130*/  @!P0 BRA `(.L_x_3) ;  /* 0x0000000000e88947 */ /* 0x000fec0003800000 */
[----:B------:R-:W-:Y:S01]  /*0140*/  LOP3.LUT R7, R5, 0x7ffffff8, RZ, 0xc0, !PT ;  /* 0x7ffffff805077812 */ /* 0x000fe200078ec0ff */
[----:B------:R-:W-:Y:S02]  /*0150*/  IMAD.MOV.U32 R4, RZ, RZ, RZ ;  /* 0x000000ffff047224 */ /* 0x000fe400078e00ff */
[----:B------:R-:W-:-:S07]  /*0160*/  IMAD.MOV.U32 R0, RZ, RZ, RZ ;  /* 0x000000ffff007224 */ /* 0x000fce00078e00ff */
.L_x_4:
[----:B------:R-:W1:Y:S01]  /*0170*/  LDC.64 R2, c[0x0][0x390] ;  /* 0x0000e400ff027b82 */ /* 0x000e620000000a00 */
[----:B------:R-:W-:-:S04]  /*0180*/  IMAD R9, R4, 0x3, RZ ;  /* 0x0000000304097824 */ /* 0x000fc800078e02ff */
[----:B-1----:R-:W-:-:S05]  /*0190*/  IMAD.WIDE.U32 R2, R9, 0x8, R2 ;  /* 0x0000000809027825 */ /* 0x002fca00078e0002 */
[----:B0-----:R-:W2:Y:S04]  /*01a0*/  LDG.E R6, desc[UR4][R2.64+0x10] ;  /* 0x0000100402067981 */ /* 0x001ea8000c1e1900 */
[----:B------:R-:W2:Y:S04]  /*01b0*/  LDG.E R9, desc[UR4][R2.64+0x8] ;  /* 0x0000080402097981 */ /* 0x000ea8000c1e1900 */
[----:B------:R-:W3:Y:S04]  /*01c0*/  LDG.E R8, desc[UR4][R2.64] ;  /* 0x0000000402087981 */ /* 0x000ee8000c1e1900 */
[----:B------:R-:W4:Y:S04]  /*01d0*/  LDG.E R23, desc[UR4][R2.64+0x28] ;  /* 0x0000280402177981 */ /* 0x000f28000c1e1900 */
[----:B------:R-:W4:Y:S04]  /*01e0*/  LDG.E R22, desc[UR4][R2.64+0x20] ;  /* 0x0000200402167981 */ /* 0x000f28000c1e1900 */
[----:B------:R-:W5:Y:S04]  /*01f0*/  LDG.E R16, desc[UR4][R2.64+0x40] ;  /* 0x0000400402107981 */ /* 0x000f68000c1e1900 */
        /* <DEDUP_REMOVED lines=10> */
[----:B------:R-:W5:Y:S01]  /*02a0*/  LDG.E R27, desc[UR4][R2.64+0xa8] ;  /* 0x0000a804021b7981 */ /* 0x000f62000c1e1900 */
[----:B--2---:R-:W-:-:S03]  /*02b0*/  IMAD.IADD R21, R6, 0x1, -R9 ;  /* 0x0000000106157824 */ /* 0x004fc600078e0a09 */
[----:B------:R-:W2:Y:S01]  /*02c0*/  LDG.E R6, desc[UR4][R2.64+0x50] ;  /* 0x0000500402067981 */ /* 0x000ea2000c1e1900 */
[----:B---3--:R-:W-:-:S03]  /*02d0*/  IMAD R20, R21, R8, R8 ;  /* 0x0000000815147224 */ /* 0x008fc600078e0208 */
[----:B------:R-:W3:Y:S04]  /*02e0*/  LDG.E R9, desc[UR4][R2.64+0x48] ;  /* 0x0000480402097981 */ /* 0x000ee8000c1e1900 */
[----:B------:R-:W3:Y:S01]  /*02f0*/  LDG.E R8, desc[UR4][R2.64+0x60] ;  /* 0x0000600402087981 */ /* 0x000ee2000c1e1900 */
[----:B------:R-:W-:-:S03]  /*0300*/  IADD3 R20, PT, PT, R0, R21, R20 ;  /* 0x0000001500147210 */ /* 0x000fc60007ffe014 */
[----:B------:R-:W3:Y:S01]  /*0310*/  LDG.E R21, desc[UR4][R2.64+0xa0] ;  /* 0x0000a00402157981 */ /* 0x000ee2000c1e1900 */
[----:B----4-:R-:W-:-:S03]  /*0320*/  IMAD.IADD R25, R23, 0x1, -R22 ;  /* 0x0000000117197824 */ /* 0x010fc600078e0a16 */
[----:B------:R-:W4:Y:S04]  /*0330*/  LDG.E R0, desc[UR4][R2.64+0x78] ;  /* 0x0000780402007981 */ /* 0x000f28000c1e1900 */
[----:B------:R-:W4:Y:S04]  /*0340*/  LDG.E R23, desc[UR4][R2.64+0xb0] ;  /* 0x0000b00402177981 */ /* 0x000f28000c1e1900 */
[----:B------:R-:W4:Y:S01]  /*0350*/  LDG.E R22, desc[UR4][R2.64+0x90] ;  /* 0x0000900402167981 */ /* 0x000f22000c1e1900 */
[----:B-----5:R-:W-:Y:S01]  /*0360*/  IADD3 R16, PT, PT, R16, -R19, RZ ;  /* 0x8000001310107210 */ /* 0x020fe20007ffe0ff */
[----:B------:R-:W-:-:S04]  /*0370*/  IMAD R14, R25, R14, R14 ;  /* 0x0000000e190e7224 */ /* 0x000fc800078e020e */
[----:B------:R-:W-:Y:S01]  /*0380*/  IMAD R11, R16, R11, R11 ;  /* 0x0000000b100b7224 */ /* 0x000fe200078e020b */
[----:B------:R-:W-:-:S04]  /*0390*/  IADD3 R25, PT, PT, R20, R25, R14 ;  /* 0x0000001914197210 */ /* 0x000fc80007ffe00e */
[----:B------:R-:W-:Y:S01]  /*03a0*/  IADD3 R11, PT, PT, R25, R16, R11 ;  /* 0x00000010190b7210 */ /* 0x000fe20007ffe00b */
[----:B------:R-:W-:Y:S02]  /*03b0*/  IMAD.IADD R12, R15, 0x1, -R12 ;  /* 0x000000010f0c7824 */ /* 0x000fe400078e0a0c */
[----:B------:R-:W-:Y:S02]  /*03c0*/  VIADD R4, R4, 0x8 ;  /* 0x0000000804047836 */ /* 0x000fe40000000000 */
[----:B------:R-:W-:-:S03]  /*03d0*/  IMAD.IADD R13, R13, 0x1, -R10 ;  /* 0x000000010d0d7824 */ /* 0x000fc600078e0a0a */
[----:B------:R-:W-:Y:S01]  /*03e0*/  ISETP.NE.AND P0, PT, R4, R7, PT ;  /* 0x000000070400720c */ /* 0x000fe20003f05270 */
[----:B--2---:R-:W-:-:S04]  /*03f0*/  IMAD.IADD R6, R17, 0x1, -R6 ;  /* 0x0000000111067824 */ /* 0x004fc800078e0a06 */
[----:B---3--:R-:W-:Y:S02]  /*0400*/  IMAD R9, R6, R9, R9 ;  /* 0x0000000906097224 */ /* 0x008fe400078e0209 */
[----:B------:R-:W-:-:S03]  /*0410*/  IMAD R8, R12, R8, R8 ;  /* 0x000000080c087224 */ /* 0x000fc600078e0208 */
[----:B------:R-:W-:Y:S01]  /*0420*/  IADD3 R9, PT, PT, R11, R6, R9 ;  /* 0x000000060b097210 */ /* 0x000fe20007ffe009 */
[----:B------:R-:W-:-:S03]  /*0430*/  IMAD.IADD R21, R21, 0x1, -R18 ;  /* 0x0000000115157824 */ /* 0x000fc600078e0a12 */
[----:B------:R-:W-:Y:S01]  /*0440*/  IADD3 R8, PT, PT, R9, R12, R8 ;  /* 0x0000000c09087210 */ /* 0x000fe20007ffe008 */
[----:B----4-:R-:W-:Y:S02]  /*0450*/  IMAD R0, R13, R0, R0 ;  /* 0x000000000d007224 */ /* 0x010fe400078e0200 */
[----:B------:R-:W-:-:S03]  /*0460*/  IMAD.IADD R23, R24, 0x1, -R23 ;  /* 0x0000000118177824 */ /* 0x000fc600078e0a17 */
[----:B------:R-:W-:Y:S01]  /*0470*/  IADD3 R0, PT, PT, R8, R13, R0 ;  /* 0x0000000d08007210 */ /* 0x000fe20007ffe000 */
[----:B------:R-:W-:Y:S02]  /*0480*/  IMAD R22, R21, R22, R22 ;  /* 0x0000001615167224 */ /* 0x000fe400078e0216 */
[----:B------:R-:W-:-:S03]  /*0490*/  IMAD R27, R23, R27, R27 ;  /* 0x0000001b171b7224 */ /* 0x000fc600078e021b */
[----:B------:R-:W-:-:S04]  /*04a0*/  IADD3 R0, PT, PT, R0, R21, R22 ;  /* 0x0000001500007210 */ /* 0x000fc80007ffe016 */
[----:B------:R-:W-:-:S04]  /*04b0*/  IADD3 R0, PT, PT, R0, R23, R27 ;  /* 0x0000001700007210 */ /* 0x000fc80007ffe01b */
[----:B------:R-:W-:Y:S01]  /*04c0*/  IADD3 R0, PT, PT, R0, 0x8, RZ ;  /* 0x0000000800007810 */ /* 0x000fe20007ffe0ff */
[----:B------:R-:W-:Y:S06]  /*04d0*/  @P0 BRA `(.L_x_4) ;  /* 0xfffffffc00240947 */ /* 0x000fec000383ffff */
.L_x_3:
[----:B0-----:R-:W-:Y:S05]  /*04e0*/  BSYNC.RECONVERGENT B1 ;  /* 0x0000000000017941 */ /* 0x001fea0003800200 */
.L_x_2:
[----:B------:R-:W-:Y:S05]  /*04f0*/  @!P1 BRA `(.L_x_1) ;  /* 0x0000000400089947 */ /* 0x000fea0003800000 */
[----:B------:R-:W-:Y:S01]  /*0500*/  ISETP.GE.U32.AND P0, PT, R26, 0x4, PT ;  /* 0x000000041a00780c */ /* 0x000fe20003f06070 */
[----:B------:R-:W-:Y:S01]  /*0510*/  BSSY.RECONVERGENT B1, `(.L_x_5) ;  /* 0x0000021000017945 */ /* 0x000fe20003800200 */
[----:B------:R-:W-:-:S04]  /*0520*/  LOP3.LUT R16, R5, 0x3, RZ, 0xc0, !PT ;  /* 0x0000000305107812 */ /* 0x000fc800078ec0ff */
[----:B------:R-:W-:-:S07]  /*0530*/  ISETP.NE.AND P1, PT, R16, RZ, PT ;  /* 0x000000ff1000720c */ /* 0x000fce0003f25270 */
[----:B------:R-:W-:Y:S06]  /*0540*/  @!P0 BRA `(.L_x_6) ;  /* 0x0000000000748947 */ /* 0x000fec0003800000 */
[----:B------:R-:W0:Y:S01]  /*0550*/  LDC.64 R2, c[0x0][0x390] ;  /* 0x0000e400ff027b82 */ /* 0x000e220000000a00 */
[----:B------:R-:W-:-:S04]  /*0560*/  IMAD R9, R7, 0x3, RZ ;  /* 0x0000000307097824 */ /* 0x000fc800078e02ff */
[----:B0-----:R-:W-:-:S05]  /*0570*/  IMAD.WIDE.U32 R2, R9, 0x8, R2 ;  /* 0x0000000809027825 */ /* 0x001fca00078e0002 */
[----:B------:R-:W2:Y:S04]  /*0580*/  LDG.E R4, desc[UR4][R2.64+0x10] ;  /* 0x0000100402047981 */ /* 0x000ea8000c1e1900 */
[----:B------:R-:W2:Y:S04]  /*0590*/  LDG.E R9, desc[UR4][R2.64+0x8] ;  /* 0x0000080402097981 */ /* 0x000ea8000c1e1900 */
[----:B------:R-:W3:Y:S04]  /*05a0*/  LDG.E R8, desc[UR4][R2.64+0x28] ;  /* 0x0000280402087981 */ /* 0x000ee8000c1e1900 */
[----:B------:R-:W3:Y:S04]  /*05b0*/  LDG.E R11, desc[UR4][R2.64+0x20] ;  /* 0x00002004020b7981 */ /* 0x000ee8000c1e1900 */
[----:B------:R-:W4:Y:S04]  /*05c0*/  LDG.E R6, desc[UR4][R2.64] ;  /* 0x0000000402067981 */ /* 0x000f28000c1e1900 */
[----:B------:R-:W5:Y:S04]  /*05d0*/  LDG.E R12, desc[UR4][R2.64+0x40] ;  /* 0x00004004020c7981 */ /* 0x000f68000c1e1900 */
[----:B------:R-:W5:Y:S04]  /*05e0*/  LDG.E R13, desc[UR4][R2.64+0x38] ;  /* 0x00003804020d7981 */ /* 0x000f68000c1e1900 */
[----:B------:R-:W5:Y:S04]  /*05f0*/  LDG.E R10, desc[UR4][R2.64+0x18] ;  /* 0x00001804020a7981 */ /* 0x000f68000c1e1900 */
[----:B------:R-:W5:Y:S04]  /*0600*/  LDG.E R15, desc[UR4][R2.64+0x58] ;  /* 0x00005804020f7981 */ /* 0x000f68000c1e1900 */
[----:B------:R-:W5:Y:S04]  /*0610*/  LDG.E R18, desc[UR4][R2.64+0x50] ;  /* 0x0000500402127981 */ /* 0x000f68000c1e1900 */
[----:B------:R-:W5:Y:S04]  /*0620*/  LDG.E R14, desc[UR4][R2.64+0x30] ;  /* 0x00003004020e7981 */ /* 0x000f68000c1e1900 */
[----:B------:R-:W5:Y:S01]  /*0630*/  LDG.E R20, desc[UR4][R2.64+0x48] ;  /* 0x0000480402147981 */ /* 0x000f62000c1e1900 */
[----:B------:R-:W-:-:S02]  /*0640*/  VIADD R7, R7, 0x4 ;  /* 0x0000000407077836 */ /* 0x000fc40000000000 */
[----:B--2---:R-:W-:Y:S02]  /*0650*/  IMAD.IADD R9, R4, 0x1, -R9 ;  /* 0x0000000104097824 */ /* 0x004fe400078e0a09 */
[----:B---3--:R-:W-:Y:S02]  /*0660*/  IMAD.IADD R11, R8, 0x1, -R11 ;  /* 0x00000001080b7824 */ /* 0x008fe400078e0a0b */
[----:B----4-:R-:W-:-:S05]  /*0670*/  IMAD R6, R9, R6, R6 ;  /* 0x0000000609067224 */ /* 0x010fca00078e0206 */
[----:B------:R-:W-:Y:S01]  /*0680*/  IADD3 R6, PT, PT, R0, R9, R6 ;  /* 0x0000000900067210 */ /* 0x000fe20007ffe006 */
[----:B-----5:R-:W-:Y:S02]  /*0690*/  IMAD.IADD R13, R12, 0x1, -R13 ;  /* 0x000000010c0d7824 */ /* 0x020fe400078e0a0d */
[----:B------:R-:W-:-:S05]  /*06a0*/  IMAD R10, R11, R10, R10 ;  /* 0x0000000a0b0a7224 */ /* 0x000fca00078e020a */
[----:B------:R-:W-:Y:S01]  /*06b0*/  IADD3 R6, PT, PT, R6, R11, R10 ;  /* 0x0000000b06067210 */ /* 0x000fe20007ffe00a */
[----:B------:R-:W-:Y:S02]  /*06c0*/  IMAD.IADD R15, R15, 0x1, -R18 ;  /* 0x000000010f0f7824 */ /* 0x000fe400078e0a12 */
[----:B------:R-:W-:Y:S02]  /*06d0*/  IMAD R14, R13, R14, R14 ;  /* 0x0000000e0d0e7224 */ /* 0x000fe400078e020e */
[----:B------:R-:W-:-:S03]  /*06e0*/  IMAD R20, R15, R20, R20 ;  /* 0x000000140f147224 */ /* 0x000fc600078e0214 */
[----:B------:R-:W-:-:S04]  /*06f0*/  IADD3 R6, PT, PT, R6, R13, R14 ;  /* 0x0000000d06067210 */ /* 0x000fc80007ffe00e */
[----:B------:R-:W-:-:S05]  /*0700*/  IADD3 R6, PT, PT, R6, R15, R20 ;  /* 0x0000000f06067210 */ /* 0x000fca0007ffe014 */
[----:B------:R-:W-:-:S07]  /*0710*/  VIADD R0, R6, 0x4 ;  /* 0x0000000406007836 */ /* 0x000fce0000000000 */
.L_x_6:
[----:B------:R-:W-:Y:S05]  /*0720*/  BSYNC.RECONVERGENT B1 ;  /* 0x0000000000017941 */ /* 0x000fea0003800200 */
.L_x_5:
[----:B------:R-:W-:Y:S05]  /*0730*/  @!P1 BRA `(.L_x_1) ;  /* 0x0000000000789947 */ /* 0x000fea0003800000 */
[----:B------:R-:W-:Y:S02]  /*0740*/  ISETP.NE.AND P0, PT, R16, 0x1, PT ;  /* 0x000000011000780c */ /* 0x000fe40003f05270 */
[----:B------:R-:W-:-:S04]  /*0750*/  LOP3.LUT R2, R5, 0x1, RZ, 0xc0, !PT ;  /* 0x0000000105027812 */ /* 0x000fc800078ec0ff */
[----:B------:R-:W-:-:S07]  /*0760*/  ISETP.NE.U32.AND P1, PT, R2, 0x1, PT ;  /* 0x000000010200780c */ /* 0x000fce0003f25070 */
[----:B------:R-:W0:Y:S01]  /*0770*/  @P0 LDC.64 R2, c[0x0][0x390] ;  /* 0x0000e400ff020b82 */ /* 0x000e220000000a00 */
[C---:B------:R-:W-:Y:S01]  /*0780*/  @P0 IMAD R9, R7.reuse, 0x3, RZ ;  /* 0x0000000307090824 */ /* 0x040fe200078e02ff */
[----:B------:R-:W-:-:S06]  /*0790*/  @P0 IADD3 R7, PT, PT, R7, 0x2, RZ ;  /* 0x0000000207070810 */ /* 0x000fcc0007ffe0ff */
[----:B------:R-:W1:Y:S01]  /*07a0*/  @!P1 LDC.64 R10, c[0x0][0x390] ;  /* 0x0000e400ff0a9b82 */ /* 0x000e620000000a00 */
[----:B0-----:R-:W-:-:S05]  /*07b0*/  @P0 IMAD.WIDE.U32 R8, R9, 0x8, R2 ;  /* 0x0000000809080825 */ /* 0x001fca00078e0002 */
[----:B------:R-:W2:Y:S01]  /*07c0*/  @P0 LDG.E R12, desc[UR4][R8.64+0x10] ;  /* 0x00001004080c0981 */ /* 0x000ea2000c1e1900 */
[----:B------:R-:W-:-:S03]  /*07d0*/  @!P1 IMAD R3, R7, 0x3, RZ ;  /* 0x0000000307039824 */ /* 0x000fc600078e02ff */
[----:B------:R-:W2:Y:S01]  /*07e0*/  @P0 LDG.E R13, desc[UR4][R8.64+0x8] ;  /* 0x00000804080d0981 */ /* 0x000ea2000c1e1900 */
[----:B-1----:R-:W-:-:S03]  /*07f0*/  @!P1 IMAD.WIDE.U32 R2, R3, 0x8, R10 ;  /* 0x0000000803029825 */ /* 0x002fc600078e000a */
[----:B------:R-:W3:Y:S04]  /*0800*/  @P0 LDG.E R15, desc[UR4][R8.64+0x28] ;  /* 0x00002804080f0981 */ /* 0x000ee8000c1e1900 */
[----:B------:R-:W3:Y:S04]  /*0810*/  @P0 LDG.E R16, desc[UR4][R8.64+0x20] ;  /* 0x0000200408100981 */ /* 0x000ee8000c1e1900 */
[----:B------:R-:W4:Y:S04]  /*0820*/  @P0 LDG.E R14, desc[UR4][R8.64] ;  /* 0x00000004080e0981 */ /* 0x000f28000c1e1900 */
[----:B------:R-:W5:Y:S04]  /*0830*/  @P0 LDG.E R10, desc[UR4][R8.64+0x18] ;  /* 0x00001804080a0981 */ /* 0x000f68000c1e1900 */
[----:B------:R-:W5:Y:S04]  /*0840*/  @!P1 LDG.E R4, desc[UR4][R2.64+0x10] ;  /* 0x0000100402049981 */ /* 0x000f68000c1e1900 */
[----:B------:R-:W5:Y:S04]  /*0850*/  @!P1 LDG.E R7, desc[UR4][R2.64+0x8] ;  /* 0x0000080402079981 */ /* 0x000f68000c1e1900 */
[----:B------:R-:W5:Y:S01]  /*0860*/  @!P1 LDG.E R6, desc[UR4][R2.64] ;  /* 0x0000000402069981 */ /* 0x000f62000c1e1900 */
[----:B--2---:R-:W-:-:S02]  /*0870*/  @P0 IMAD.IADD R13, R12, 0x1, -R13 ;  /* 0x000000010c0d0824 */ /* 0x004fc400078e0a0d */
[----:B---3--:R-:W-:Y:S02]  /*0880*/  @P0 IMAD.IADD R15, R15, 0x1, -R16 ;  /* 0x000000010f0f0824 */ /* 0x008fe400078e0a10 */
[----:B----4-:R-:W-:Y:S02]  /*0890*/  @P0 IMAD R14, R13, R14, R14 ;  /* 0x0000000e0d0e0224 */ /* 0x010fe400078e020e */
[----:B-----5:R-:W-:-:S03]  /*08a0*/  @P0 IMAD R10, R15, R10, R10 ;  /* 0x0000000a0f0a0224 */ /* 0x020fc600078e020a */
[----:B------:R-:W-:-:S04]  /*08b0*/  @P0 IADD3 R14, PT, PT, R0, R13, R14 ;  /* 0x0000000d000e0210 */ /* 0x000fc80007ffe00e */
[----:B------:R-:W-:Y:S01]  /*08c0*/  @P0 IADD3 R10, PT, PT, R14, R15, R10 ;  /* 0x0000000f0e0a0210 */ /* 0x000fe20007ffe00a */
[----:B------:R-:W-:-:S04]  /*08d0*/  @!P1 IMAD.IADD R7, R4, 0x1, -R7 ;  /* 0x0000000104079824 */ /* 0x000fc800078e0a07 */
[----:B------:R-:W-:Y:S02]  /*08e0*/  @P0 VIADD R0, R10, 0x2 ;  /* 0x000000020a000836 */ /* 0x000fe40000000000 */
[----:B------:R-:W-:-:S05]  /*08f0*/  @!P1 IMAD R6, R7, R6, R6 ;  /* 0x0000000607069224 */ /* 0x000fca00078e0206 */
[----:B------:R-:W-:-:S05]  /*0900*/  @!P1 IADD3 R6, PT, PT, R0, R7, R6 ;  /* 0x0000000700069210 */ /* 0x000fca0007ffe006 */
[----:B------:R-:W-:-:S07]  /*0910*/  @!P1 VIADD R0, R6, 0x1 ;  /* 0x0000000106009836 */ /* 0x000fce0000000000 */
.L_x_1:
[----:B0-----:R-:W-:Y:S05]  /*0920*/  BSYNC.RECONVERGENT B0 ;  /* 0x0000000000007941 */ /* 0x001fea0003800200 */
.L_x_0:
[----:B------:R-:W0:Y:S01]  /*0930*/  LDC.64 R2, c[0x0][0x390] ;  /* 0x0000e400ff027b82 */ /* 0x000e220000000a00 */
[----:B------:R-:W-:-:S04]  /*0940*/  IMAD R5, R5, 0x3, RZ ;  /* 0x0000000305057824 */ /* 0x000fc800078e02ff */
[----:B0-----:R-:W-:-:S05]  /*0950*/  IMAD.WIDE R2, R5, 0x8, R2 ;  /* 0x0000000805027825 */ /* 0x001fca00078e0202 */
[----:B------:R-:W2:Y:S04]  /*0960*/  LDG.E R8, desc[UR4][R2.64+0x8] ;  /* 0x0000080402087981 */ /* 0x000ea8000c1e1900 */
[----:B------:R-:W3:Y:S01]  /*0970*/  LDG.E.64 R4, desc[UR4][R2.64+0x10] ;  /* 0x0000100402047981 */ /* 0x000ee2000c1e1b00 */
[----:B--2---:R-:W-:Y:S02]  /*0980*/  SHF.R.S32.HI R7, RZ, 0x1f, R8 ;  /* 0x0000001fff077819 */ /* 0x004fe40000011408 */
[----:B---3--:R-:W-:-:S04]  /*0990*/  ISETP.GE.U32.AND P0, PT, R4, R8, PT ;  /* 0x000000080400720c */ /* 0x008fc80003f06070 */
[----:B------:R-:W-:-:S13]  /*09a0*/  ISETP.GE.U32.AND.EX P0, PT, R5, R7, PT, P0 ;  /* 0x000000070500720c */ /* 0x000fda0003f06100 */
[----:B------:R-:W-:Y:S05]  /*09b0*/  @!P0 EXIT ;  /* 0x000000000000894d */ /* 0x000fea0003800000 */
[----:B------:R-:W0:Y:S01]  /*09c0*/  LDCU.64 UR6, c[0x0][0x3a0] ;  /* 0x00007400ff0677ac */ /* 0x000e220008000a00 */
[----:B------:R-:W1:Y:S02]  /*09d0*/  LDCU.64 UR8, c[0x0][0x380] ;  /* 0x00007000ff0877ac */ /* 0x000e640008000a00 */
.L_x_12:
[----:B------:R-:W2:Y:S01]  /*09e0*/  LDG.E R9, desc[UR4][R2.64] ;  /* 0x0000000402097981 */ /* 0x000ea2000c1e1900 */
[----:B------:R-:W-:Y:S01]  /*09f0*/  BSSY.RECONVERGENT B0, `(.L_x_7) ;  /* 0x00000cc000007945 */ /* 0x000fe20003800200 */
[----:B--2---:R-:W-:-:S13]  /*0a00*/  ISETP.GE.AND P0, PT, R9, 0x1, PT ;  /* 0x000000010900780c */ /* 0x004fda0003f06270 */
[----:B---34-:R-:W-:Y:S05]  /*0a10*/  @!P0 BRA `(.L_x_8) ;  /* 0x0000000c00248947 */ /* 0x018fea0003800000 */
[C---:B------:R-:W-:Y:S01]  /*0a20*/  ISETP.GE.U32.AND P1, PT, R9.reuse, 0x4, PT ;  /* 0x000000040900780c */ /* 0x040fe20003f26070 */
[----:B------:R-:W-:Y:S01]  /*0a30*/  BSSY.RECONVERGENT B1, `(.L_x_9) ;  /* 0x0000074000017945 */ /* 0x000fe20003800200 */
[----:B------:R-:W-:Y:S01]  /*0a40*/  LOP3.LUT R18, R9, 0x3, RZ, 0xc0, !PT ;  /* 0x0000000309127812 */ /* 0x000fe200078ec0ff */
[----:B------:R-:W-:Y:S01]  /*0a50*/  IMAD.MOV.U32 R11, RZ, RZ, RZ ;  /* 0x000000ffff0b7224 */ /* 0x000fe200078e00ff */
[----:B------:R-:W-:Y:S02]  /*0a60*/  MOV R6, R8 ;  /* 0x0000000800067202 */ /* 0x000fe40000000f00 */
[----:B------:R-:W-:-:S07]  /*0a70*/  ISETP.NE.AND P0, PT, R18, RZ, PT ;  /* 0x000000ff1200720c */ /* 0x000fce0003f05270 */
[----:B------:R-:W-:Y:S06]  /*0a80*/  @!P1 BRA `(.L_x_10) ;  /* 0x0000000400b89947 */ /* 0x000fec0003800000 */
[----:B------:R-:W2:Y:S01]  /*0a90*/  LDC R4, c[0x0][0x388] ;  /* 0x0000e200ff047b82 */ /* 0x000ea20000000800 */
[----:B------:R-:W-:Y:S01]  /*0aa0*/  LOP3.LUT R11, R9, 0x7ffffffc, RZ, 0xc0, !PT ;  /* 0x7ffffffc090b7812 */ /* 0x000fe200078ec0ff */
[----:B------:R-:W-:-:S04]  /*0ab0*/  IMAD.MOV.U32 R10, RZ, RZ, R0 ;  /* 0x000000ffff0a7224 */ /* 0x000fc800078e0000 */
[----:B------:R-:W-:Y:S02]  /*0ac0*/  IMAD.MOV R12, RZ, RZ, -R11 ;  /* 0x000000ffff0c7224 */ /* 0x000fe400078e0a0b */
[----:B------:R-:W3:Y:S01]  /*0ad0*/  LDC R13, c[0x0][0x388] ;  /* 0x0000e200ff0d7b82 */ /* 0x000ee20000000800 */
[----:B--2---:R-:W-:-:S04]  /*0ae0*/  IABS R16, R4 ;  /* 0x0000000400107213 */ /* 0x004fc80000000000 */
[----:B------:R-:W2:Y:S08]  /*0af0*/  I2F.RP R6, R16 ;  /* 0x0000001000067306 */ /* 0x000eb00000209400 */
[----:B--2---:R-:W2:Y:S02]  /*0b00*/  MUFU.RCP R6, R6 ;  /* 0x0000000600067308 */ /* 0x004ea40000001000 */
[----:B--2---:R-:W-:-:S02]  /*0b10*/  VIADD R4, R6, 0xffffffe ;  /* 0x0ffffffe06047836 */ /* 0x004fc40000000000 */
[----:B------:R-:W-:-:S04]  /*0b20*/  IMAD.MOV.U32 R6, RZ, RZ, R8 ;  /* 0x000000ffff067224 */ /* 0x000fc800078e0008 */
[----:B------:R2:W4:Y:S02]  /*0b30*/  F2I.FTZ.U32.TRUNC.NTZ R5, R4 ;  /* 0x0000000400057305 */ /* 0x000524000021f000 */
[----:B--2---:R-:W-:Y:S02]  /*0b40*/  IMAD.MOV.U32 R4, RZ, RZ, RZ ;  /* 0x000000ffff047224 */ /* 0x004fe400078e00ff */
[----:B----4-:R-:W-:-:S04]  /*0b50*/  IMAD.MOV R17, RZ, RZ, -R5 ;  /* 0x000000ffff117224 */ /* 0x010fc800078e0a05 */
[----:B------:R-:W-:-:S04]  /*0b60*/  IMAD R17, R17, R16, RZ ;  /* 0x0000001011117224 */ /* 0x000fc800078e02ff */
[----:B---3--:R-:W-:-:S07]  /*0b70*/  IMAD.HI.U32 R17, R5, R17, R4 ;  /* 0x0000001105117227 */ /* 0x008fce00078e0004 */
.L_x_11:
[----:B--2---:R-:W-:Y:S02]  /*0b80*/  IABS R4, R6 ;  /* 0x0000000600047213 */ /* 0x004fe40000000000 */
[-C--:B------:R-:W-:Y:S02]  /*0b90*/  IABS R15, R13.reuse ;  /* 0x0000000d000f7213 */ /* 0x080fe40000000000 */
[----:B------:R-:W-:Y:S01]  /*0ba0*/  LOP3.LUT R14, RZ, R13, RZ, 0x33, !PT ;  /* 0x0000000dff0e7212 */ /* 0x000fe200078e33ff */
[----:B------:R-:W-:-:S05]  /*0bb0*/  IMAD.HI.U32 R17, R17, R4, RZ ;  /* 0x0000000411117227 */ /* 0x000fca00078e00ff */
[----:B------:R-:W-:-:S05]  /*0bc0*/  IADD3 R5, PT, PT, -R17, RZ, RZ ;  /* 0x000000ff11057210 */ /* 0x000fca0007ffe1ff */
[----:B------:R-:W-:Y:S01]  /*0bd0*/  IMAD R5, R15, R5, R4 ;  /* 0x000000050f057224 */ /* 0x000fe200078e0204 */
[----:B------:R-:W-:-:S04]  /*0be0*/  LOP3.LUT R4, R6, R13, RZ, 0x3c, !PT ;  /* 0x0000000d06047212 */ /* 0x000fc800078e3cff */
[----:B------:R-:W-:Y:S02]  /*0bf0*/  ISETP.GT.U32.AND P2, PT, R16, R5, PT ;  /* 0x000000051000720c */ /* 0x000fe40003f44070 */
[----:B------:R-:W-:-:S11]  /*0c00*/  ISETP.GE.AND P3, PT, R4, RZ, PT ;  /* 0x000000ff0400720c */ /* 0x000fd60003f66270 */
[----:B------:R-:W-:Y:S02]  /*0c10*/  @!P2 IMAD.IADD R5, R5, 0x1, -R15 ;  /* 0x000000010505a824 */ /* 0x000fe400078e0a0f */
[----:B------:R-:W-:-:S03]  /*0c20*/  @!P2 VIADD R17, R17, 0x1 ;  /* 0x000000011111a836 */ /* 0x000fc60000000000 */
[----:B------:R-:W-:-:S13]  /*0c30*/  ISETP.GE.U32.AND P1, PT, R5, R16, PT ;  /* 0x000000100500720c */ /* 0x000fda0003f26070 */
[----:B------:R-:W-:Y:S01]  /*0c40*/  @P1 VIADD R17, R17, 0x1 ;  /* 0x0000000111111836 */ /* 0x000fe20000000000 */
[----:B------:R-:W-:-:S03]  /*0c50*/  ISETP.NE.AND P1, PT, R13, RZ, PT ;  /* 0x000000ff0d00720c */ /* 0x000fc60003f25270 */
[----:B------:R-:W-:-:S05]  /*0c60*/  @!P3 IMAD.MOV R17, RZ, RZ, -R17 ;  /* 0x000000ffff11b224 */ /* 0x000fca00078e0a11 */
[----:B------:R-:W-:-:S05]  /*0c70*/  SEL R4, R14, R17, !P1 ;  /* 0x000000110e047207 */ /* 0x000fca0004800000 */
[----:B------:R-:W-:-:S04]  /*0c80*/  IMAD.MOV R5, RZ, RZ, -R4 ;  /* 0x000000ffff057224 */ /* 0x000fc800078e0a04 */
[----:B------:R-:W-:-:S05]  /*0c90*/  IMAD R5, R13, R5, R6 ;  /* 0x000000050d057224 */ /* 0x000fca00078e0206 */
[----:B-1----:R-:W-:-:S04]  /*0ca0*/  IADD3 R20, P2, PT, R5, UR8, RZ ;  /* 0x0000000805147c10 */ /* 0x002fc8000ff5e0ff */
[----:B------:R-:W-:-:S05]  /*0cb0*/  LEA.HI.X.SX32 R21, R5, UR9, 0x1, P2 ;  /* 0x0000000905157c11 */ /* 0x000fca00090f0eff */
[----:B------:R1:W2:Y:S01]  /*0cc0*/  LDG.E.U8 R19, desc[UR4][R20.64] ;  /* 0x0000000414137981 */ /* 0x0002a2000c1e1100 */
[----:B------:R-:W3:Y:S01]  /*0cd0*/  I2F.RP R16, R15 ;  /* 0x0000000f00107306 */ /* 0x000ee20000209400 */
[----:B------:R-:W-:-:S07]  /*0ce0*/  IABS R5, R4 ;  /* 0x0000000400057213 */ /* 0x000fce0000000000 */
[----:B---3--:R-:W3:Y:S02]  /*0cf0*/  MUFU.RCP R16, R16 ;  /* 0x0000001000107308 */ /* 0x008ee40000001000 */
[----:B---3--:R-:W-:Y:S02]  /*0d00*/  VIADD R22, R16, 0xffffffe ;  /* 0x0ffffffe10167836 */ /* 0x008fe40000000000 */
[----:B------:R-:W-:-:S04]  /*0d10*/  IMAD.MOV.U32 R16, RZ, RZ, R15 ;  /* 0x000000ffff107224 */ /* 0x000fc800078e000f */
[----:B------:R-:W3:Y:S02]  /*0d20*/  F2I.FTZ.U32.TRUNC.NTZ R7, R22 ;  /* 0x0000001600077305 */ /* 0x000ee4000021f000 */
[----:B---3--:R-:W-:-:S05]  /*0d30*/  IADD3 R6, PT, PT, RZ, -R7, RZ ;  /* 0x80000007ff067210 */ /* 0x008fca0007ffe0ff */
[----:B------:R-:W-:Y:S02]  /*0d40*/  IMAD R17, R6, R15, RZ ;  /* 0x0000000f06117224 */ /* 0x000fe400078e02ff */
[----:B------:R-:W-:-:S04]  /*0d50*/  IMAD.MOV.U32 R6, RZ, RZ, RZ ;  /* 0x000000ffff067224 */ /* 0x000fc800078e00ff */
[----:B------:R-:W-:-:S04]  /*0d60*/  IMAD.HI.U32 R17, R7, R17, R6 ;  /* 0x0000001107117227 */ /* 0x000fc800078e0006 */
[----:B------:R-:W-:-:S04]  /*0d70*/  IMAD.MOV.U32 R6, RZ, RZ, R5 ;  /* 0x000000ffff067224 */ /* 0x000fc800078e0005 */
[----:B------:R-:W-:-:S04]  /*0d80*/  IMAD.HI.U32 R5, R17, R6, RZ ;  /* 0x0000000611057227 */ /* 0x000fc800078e00ff */
[----:B------:R-:W-:-:S04]  /*0d90*/  IMAD.MOV R7, RZ, RZ, -R5 ;  /* 0x000000ffff077224 */ /* 0x000fc800078e0a05 */
[----:B------:R-:W-:Y:S01]  /*0da0*/  IMAD R7, R15, R7, R6 ;  /* 0x000000070f077224 */ /* 0x000fe200078e0206 */
[----:B------:R-:W-:-:S04]  /*0db0*/  LOP3.LUT R6, R4, R13, RZ, 0x3c, !PT ;  /* 0x0000000d04067212 */ /* 0x000fc800078e3cff */
[----:B------:R-:W-:Y:S02]  /*0dc0*/  ISETP.GT.U32.AND P3, PT, R16, R7, PT ;  /* 0x000000071000720c */ /* 0x000fe40003f64070 */
[----:B------:R-:W-:-:S11]  /*0dd0*/  ISETP.GE.AND P4, PT, R6, RZ, PT ;  /* 0x000000ff0600720c */ /* 0x000fd60003f86270 */
[----:B------:R-:W-:Y:S02]  /*0de0*/  @!P3 IMAD.IADD R7, R7, 0x1, -R15 ;  /* 0x000000010707b824 */ /* 0x000fe400078e0a0f */
[----:B------:R-:W-:-:S03]  /*0df0*/  @!P3 VIADD R5, R5, 0x1 ;  /* 0x000000010505b836 */ /* 0x000fc60000000000 */
[----:B------:R-:W-:-:S13]  /*0e00*/  ISETP.GE.U32.AND P2, PT, R7, R16, PT ;  /* 0x000000100700720c */ /* 0x000fda0003f46070 */
[----:B------:R-:W-:-:S05]  /*0e10*/  @P2 IADD3 R5, PT, PT, R5, 0x1, RZ ;  /* 0x0000000105052810 */ /* 0x000fca0007ffe0ff */
[----:B------:R-:W-:-:S05]  /*0e20*/  @!P4 IMAD.MOV R5, RZ, RZ, -R5 ;  /* 0x000000ffff05c224 */ /* 0x000fca00078e0a05 */
[----:B-1----:R-:W-:-:S05]  /*0e30*/  SEL R20, R14, R5, !P1 ;  /* 0x000000050e147207 */ /* 0x002fca0004800000 */
[----:B------:R-:W-:-:S04]  /*0e40*/  IMAD.MOV R7, RZ, RZ, -R20 ;  /* 0x000000ffff077224 */ /* 0x000fc800078e0a14 */
[----:B------:R-:W-:Y:S01]  /*0e50*/  IMAD R7, R13, R7, R4 ;  /* 0x000000070d077224 */ /* 0x000fe200078e0204 */
[----:B0-----:R-:W-:-:S04]  /*0e60*/  IADD3.X R4, P2, PT, R10, UR6, RZ, PT, !PT ;  /* 0x000000060a047c10 */ /* 0x001fc8000bf5e4ff */
[C---:B------:R-:W-:Y:S02]  /*0e70*/  IADD3 R6, P3, PT, R7.reuse, UR8, RZ ;  /* 0x0000000807067c10 */ /* 0x040fe4000ff7e0ff */
[----:B------:R-:W-:Y:S02]  /*0e80*/  LEA.HI.X.SX32 R5, R10, UR7, 0x1, P2 ;  /* 0x000000070a057c11 */ /* 0x000fe400090f0eff */
[----:B------:R-:W-:-:S03]  /*0e90*/  LEA.HI.X.SX32 R7, R7, UR9, 0x1, P3 ;  /* 0x0000000907077c11 */ /* 0x000fc600098f0eff */
[----:B--2---:R0:W-:Y:S04]  /*0ea0*/  STG.E.U8 desc[UR4][R4.64+-0x1], R19 ;  /* 0xffffff1304007986 */ /* 0x0041e8000c101104 */
[----:B------:R1:W2:Y:S01]  /*0eb0*/  LDG.E.U8 R21, desc[UR4][R6.64] ;  /* 0x0000000406157981 */ /* 0x0002a2000c1e1100 */
[----:B------:R-:W-:-:S05]  /*0ec0*/  IABS R24, R20 ;  /* 0x0000001400187213 */ /* 0x000fca0000000000 */
[----:B------:R-:W-:-:S04]  /*0ed0*/  IMAD.HI.U32 R22, R17, R24, RZ ;  /* 0x0000001811167227 */ /* 0x000fc800078e00ff */
[----:B------:R-:W-:-:S04]  /*0ee0*/  IMAD.MOV R23, RZ, RZ, -R22 ;  /* 0x000000ffff177224 */ /* 0x000fc800078e0a16 */
[----:B------:R-:W-:-:S05]  /*0ef0*/  IMAD R23, R15, R23, R24 ;  /* 0x000000170f177224 */ /* 0x000fca00078e0218 */
[----:B------:R-:W-:-:S13]  /*0f00*/  ISETP.GT.U32.AND P3, PT, R16, R23, PT ;  /* 0x000000171000720c */ /* 0x000fda0003f64070 */
[----:B------:R-:W-:Y:S02]  /*0f10*/  @!P3 IMAD.IADD R23, R23, 0x1, -R15 ;  /* 0x000000011717b824 */ /* 0x000fe400078e0a0f */
[----:B------:R-:W-:-:S03]  /*0f20*/  @!P3 VIADD R22, R22, 0x1 ;  /* 0x000000011616b836 */ /* 0x000fc60000000000 */
[----:B------:R-:W-:Y:S02]  /*0f30*/  ISETP.GE.U32.AND P2, PT, R23, R16, PT ;  /* 0x000000101700720c */ /* 0x000fe40003f46070 */
[----:B------:R-:W-:-:S04]  /*0f40*/  LOP3.LUT R23, R20, R13, RZ, 0x3c, !PT ;  /* 0x0000000d14177212 */ /* 0x000fc800078e3cff */
[----:B------:R-:W-:-:S07]  /*0f50*/  ISETP.GE.AND P4, PT, R23, RZ, PT ;  /* 0x000000ff1700720c */ /* 0x000fce0003f86270 */
[----:B------:R-:W-:-:S06]  /*0f60*/  @P2 VIADD R22, R22, 0x1 ;  /* 0x0000000116162836 */ /* 0x000fcc0000000000 */
[----:B------:R-:W-:-:S04]  /*0f70*/  @!P4 IADD3 R22, PT, PT, -R22, RZ, RZ ;  /* 0x000000ff1616c210 */ /* 0x000fc80007ffe1ff */
[----:B------:R-:W-:-:S05]  /*0f80*/  SEL R22, R14, R22, !P1 ;  /* 0x000000160e167207 */ /* 0x000fca0004800000 */
[----:B-1----:R-:W-:-:S04]  /*0f90*/  IMAD.MOV R6, RZ, RZ, -R22 ;  /* 0x000000ffff067224 */ /* 0x002fc800078e0a16 */
[----:B------:R-:W-:-:S05]  /*0fa0*/  IMAD R20, R13, R6, R20 ;  /* 0x000000060d147224 */ /* 0x000fca00078e0214 */
[----:B------:R-:W-:-:S04]  /*0fb0*/  IADD3 R6, P2, PT, R20, UR8, RZ ;  /* 0x0000000814067c10 */ /* 0x000fc8000ff5e0ff */
[----:B------:R-:W-:Y:S02]  /*0fc0*/  LEA.HI.X.SX32 R7, R20, UR9, 0x1, P2 ;  /* 0x0000000914077c11 */ /* 0x000fe400090f0eff */
[----:B------:R-:W-:Y:S01]  /*0fd0*/  IABS R20, R22 ;  /* 0x0000001600147213 */ /* 0x000fe20000000000 */
[----:B--2---:R2:W-:Y:S04]  /*0fe0*/  STG.E.U8 desc[UR4][R4.64], R21 ;  /* 0x0000001504007986 */ /* 0x0045e8000c101104 */
[----:B------:R1:W3:Y:S01]  /*0ff0*/  LDG.E.U8 R7, desc[UR4][R6.64] ;  /* 0x0000000406077981 */ /* 0x0002e2000c1e1100 */
[----:B0-----:R-:W-:-:S04]  /*1000*/  IMAD.HI.U32 R19, R17, R20, RZ ;  /* 0x0000001411137227 */ /* 0x001fc800078e00ff */
[----:B------:R-:W-:-:S04]  /*1010*/  IMAD.MOV R23, RZ, RZ, -R19 ;  /* 0x000000ffff177224 */ /* 0x000fc800078e0a13 */
[----:B------:R-:W-:-:S05]  /*1020*/  IMAD R23, R15, R23, R20 ;  /* 0x000000170f177224 */ /* 0x000fca00078e0214 */
[----:B------:R-:W-:-:S13]  /*1030*/  ISETP.GT.U32.AND P3, PT, R16, R23, PT ;  /* 0x000000171000720c */ /* 0x000fda0003f64070 */
[----:B------:R-:W-:Y:S01]  /*1040*/  @!P3 IMAD.IADD R23, R23, 0x1, -R15 ;  /* 0x000000011717b824 */ /* 0x000fe200078e0a0f */
[----:B------:R-:W-:Y:S01]  /*1050*/  LOP3.LUT R15, R22, R13, RZ, 0x3c, !PT ;  /* 0x0000000d160f7212 */ /* 0x000fe200078e3cff */
[----:B------:R-:W-:-:S03]  /*1060*/  @!P3 VIADD R19, R19, 0x1 ;  /* 0x000000011313b836 */ /* 0x000fc60000000000 */
[----:B------:R-:W-:Y:S02]  /*1070*/  ISETP.GE.U32.AND P2, PT, R23, R16, PT ;  /* 0x000000101700720c */ /* 0x000fe40003f46070 */
[----:B------:R-:W-:-:S11]  /*1080*/  ISETP.GE.AND P4, PT, R15, RZ, PT ;  /* 0x000000ff0f00720c */ /* 0x000fd60003f86270 */
[----:B------:R-:W-:-:S04]  /*1090*/  @P2 VIADD R19, R19, 0x1 ;  /* 0x0000000113132836 */ /* 0x000fc80000000000 */
[----:B------:R-:W-:-:S05]  /*10a0*/  @!P4 IMAD.MOV R19, RZ, RZ, -R19 ;  /* 0x000000ffff13c224 */ /* 0x000fca00078e0a13 */
[----:B-1----:R-:W-:-:S04]  /*10b0*/  SEL R6, R14, R19, !P1 ;  /* 0x000000130e067207 */ /* 0x002fc80004800000 */
[----:B------:R-:W-:-:S05]  /*10c0*/  IADD3 R14, PT, PT, -R6, RZ, RZ ;  /* 0x000000ff060e7210 */ /* 0x000fca0007ffe1ff */
[----:B------:R-:W-:-:S05]  /*10d0*/  IMAD R22, R13, R14, R22 ;  /* 0x0000000e0d167224 */ /* 0x000fca00078e0216 */
[----:B------:R-:W-:-:S04]  /*10e0*/  IADD3 R14, P1, PT, R22, UR8, RZ ;  /* 0x00000008160e7c10 */ /* 0x000fc8000ff3e0ff */
[----:B------:R-:W-:Y:S01]  /*10f0*/  LEA.HI.X.SX32 R15, R22, UR9, 0x1, P1 ;  /* 0x00000009160f7c11 */ /* 0x000fe200088f0eff */
[----:B---3--:R2:W-:Y:S05]  /*1100*/  STG.E.U8 desc[UR4][R4.64+0x1], R7 ;  /* 0x0000010704007986 */ /* 0x0085ea000c101104 */
[----:B------:R-:W3:Y:S01]  /*1110*/  LDG.E.U8 R15, desc[UR4][R14.64] ;  /* 0x000000040e0f7981 */ /* 0x000ee2000c1e1100 */
[----:B------:R-:W-:Y:S02]  /*1120*/  VIADD R12, R12, 0x4 ;  /* 0x000000040c0c7836 */ /* 0x000fe40000000000 */
[----:B------:R-:W-:-:S03]  /*1130*/  VIADD R10, R10, 0x4 ;  /* 0x000000040a0a7836 */ /* 0x000fc60000000000 */
[----:B------:R-:W-:Y:S01]  /*1140*/  ISETP.NE.AND P1, PT, R12, RZ, PT ;  /* 0x000000ff0c00720c */ /* 0x000fe20003f25270 */
[----:B---3--:R2:W-:-:S12]  /*1150*/  STG.E.U8 desc[UR4][R4.64+0x2], R15 ;  /* 0x0000020f04007986 */ /* 0x0085d8000c101104 */
[----:B------:R-:W-:Y:S05]  /*1160*/  @P1 BRA `(.L_x_11) ;  /* 0xfffffff800841947 */ /* 0x000fea000383ffff */
.L_x_10:
[----:B01----:R-:W-:Y:S05]  /*1170*/  BSYNC.RECONVERGENT B1 ;  /* 0x0000000000017941 */ /* 0x003fea0003800200 */
.L_x_9:
[----:B------:R-:W-:Y:S05]  /*1180*/  @!P0 BRA `(.L_x_8) ;  /* 0x0000000400488947 */ /* 0x000fea0003800000 */
[----:B--2---:R-:W0:Y:S01]  /*1190*/  LDC R7, c[0x0][0x388] ;  /* 0x0000e200ff077b82 */ /* 0x004e220000000800 */
[----:B------:R-:W-:Y:S01]  /*11a0*/  IMAD.MOV.U32 R4, RZ, RZ, RZ ;  /* 0x000000ffff047224 */ /* 0x000fe200078e00ff */
[----:B------:R-:W-:Y:S01]  /*11b0*/  IABS R19, R6 ;  /* 0x0000000600137213 */ /* 0x000fe20000000000 */
[----:B------:R-:W1:Y:S01]  /*11c0*/  LDCU.64 UR10, c[0x0][0x3a0] ;  /* 0x00007400ff0a77ac */ /* 0x000e620008000a00 */
[----:B------:R-:W-:Y:S02]  /*11d0*/  ISETP.GE.AND P2, PT, R6, RZ, PT ;  /* 0x000000ff0600720c */ /* 0x000fe40003f46270 */
[-C--:B0-----:R-:W-:Y:S02]  /*11e0*/  IABS R14, R7.reuse ;  /* 0x00000007000e7213 */ /* 0x081fe40000000000 */
[----:B------:R-:W-:Y:S02]  /*11f0*/  LOP3.LUT R16, RZ, R7, RZ, 0x33, !PT ;  /* 0x00000007ff107212 */ /* 0x000fe400078e33ff */
[----:B------:R-:W0:Y:S08]  /*1200*/  I2F.RP R10, R14 ;  /* 0x0000000e000a7306 */ /* 0x000e300000209400 */
[----:B0-----:R-:W0:Y:S02]  /*1210*/  MUFU.RCP R10, R10 ;  /* 0x0000000a000a7308 */ /* 0x001e240000001000 */
[----:B0-----:R-:W-:-:S06]  /*1220*/  VIADD R5, R10, 0xffffffe ;  /* 0x0ffffffe0a057836 */ /* 0x001fcc0000000000 */
[----:B------:R-:W0:Y:S02]  /*1230*/  F2I.FTZ.U32.TRUNC.NTZ R5, R5 ;  /* 0x0000000500057305 */ /* 0x000e24000021f000 */
[----:B0-----:R-:W-:-:S04]  /*1240*/  IMAD.MOV R15, RZ, RZ, -R5 ;  /* 0x000000ffff0f7224 */ /* 0x001fc800078e0a05 */
[----:B------:R-:W-:-:S04]  /*1250*/  IMAD R15, R15, R14, RZ ;  /* 0x0000000e0f0f7224 */ /* 0x000fc800078e02ff */
[----:B------:R-:W-:-:S06]  /*1260*/  IMAD.HI.U32 R15, R5, R15, R4 ;  /* 0x0000000f050f7227 */ /* 0x000fcc00078e0004 */
[----:B------:R-:W-:-:S04]  /*1270*/  IMAD.HI.U32 R17, R15, R19, RZ ;  /* 0x000000130f117227 */ /* 0x000fc800078e00ff */
[----:B------:R-:W-:-:S04]  /*1280*/  IMAD.MOV R4, RZ, RZ, -R17 ;  /* 0x000000ffff047224 */ /* 0x000fc800078e0a11 */
[C---:B------:R-:W-:Y:S02]  /*1290*/  IMAD R19, R14.reuse, R4, R19 ;  /* 0x000000040e137224 */ /* 0x040fe400078e0213 */
[----:B------:R-:W0:Y:S03]  /*12a0*/  LDC.64 R4, c[0x0][0x380] ;  /* 0x0000e000ff047b82 */ /* 0x000e260000000a00 */
[----:B------:R-:W-:-:S13]  /*12b0*/  ISETP.GT.U32.AND P1, PT, R14, R19, PT ;  /* 0x000000130e00720c */ /* 0x000fda0003f24070 */
[----:B------:R-:W-:-:S04]  /*12c0*/  @!P1 IADD3 R19, PT, PT, R19, -R14, RZ ;  /* 0x8000000e13139210 */ /* 0x000fc80007ffe0ff */
[----:B------:R-:W-:Y:S01]  /*12d0*/  ISETP.GT.U32.AND P0, PT, R14, R19, PT ;  /* 0x000000130e00720c */ /* 0x000fe20003f04070 */
[----:B------:R-:W-:-:S05]  /*12e0*/  IMAD.IADD R10, R19, 0x1, -R14 ;  /* 0x00000001130a7824 */ /* 0x000fca00078e0a0e */
[----:B------:R-:W-:Y:S02]  /*12f0*/  SEL R13, R10, R19, !P0 ;  /* 0x000000130a0d7207 */ /* 0x000fe40004000000 */
[----:B------:R-:W-:-:S03]  /*1300*/  ISETP.NE.AND P0, PT, R7, RZ, PT ;  /* 0x000000ff0700720c */ /* 0x000fc60003f05270 */
[----:B------:R-:W-:-:S05]  /*1310*/  @!P2 IMAD.MOV R13, RZ, RZ, -R13 ;  /* 0x000000ffff0da224 */ /* 0x000fca00078e0a0d */
[----:B------:R-:W-:-:S04]  /*1320*/  SEL R13, R16, R13, !P0 ;  /* 0x0000000d100d7207 */ /* 0x000fc80004000000 */
[----:B0-----:R-:W-:-:S04]  /*1330*/  IADD3 R12, P2, PT, R13, R4, RZ ;  /* 0x000000040d0c7210 */ /* 0x001fc80007f5e0ff */
[----:B------:R-:W-:-:S06]  /*1340*/  LEA.HI.X.SX32 R13, R13, R5, 0x1, P2 ;  /* 0x000000050d0d7211 */ /* 0x000fcc00010f0eff */
[----:B------:R-:W2:Y:S01]  /*1350*/  LDG.E.U8 R13, desc[UR4][R12.64] ;  /* 0x000000040c0d7981 */ /* 0x000ea2000c1e1100 */
[----:B------:R-:W-:-:S05]  /*1360*/  IMAD.IADD R11, R11, 0x1, R0 ;  /* 0x000000010b0b7824 */ /* 0x000fca00078e0200 */
[----:B-1----:R-:W-:-:S04]  /*1370*/  IADD3 R10, P2, PT, R11, UR10, RZ ;  /* 0x0000000a0b0a7c10 */ /* 0x002fc8000ff5e0ff */
[----:B------:R-:W-:Y:S02]  /*1380*/  LEA.HI.X.SX32 R11, R11, UR11, 0x1, P2 ;  /* 0x0000000b0b0b7c11 */ /* 0x000fe400090f0eff */
[----:B------:R-:W-:-:S03]  /*1390*/  ISETP.NE.AND P2, PT, R18, 0x1, PT ;  /* 0x000000011200780c */ /* 0x000fc60003f45270 */
[----:B--2---:R3:W-:Y:S10]  /*13a0*/  STG.E.U8 desc[UR4][R10.64], R13 ;  /* 0x0000000d0a007986 */ /* 0x0047f4000c101104 */
[----:B------:R-:W-:Y:S05]  /*13b0*/  @!P2 BRA `(.L_x_8) ;  /* 0x0000000000bca947 */ /* 0x000fea0003800000 */
[----:B------:R-:W-:Y:S01]  /*13c0*/  ISETP.GE.U32.AND P2, PT, R19, R14, PT ;  /* 0x0000000e1300720c */ /* 0x000fe20003f46070 */
[----:B------:R-:W-:Y:S01]  /*13d0*/  @!P1 VIADD R17, R17, 0x1 ;  /* 0x0000000111119836 */ /* 0x000fe20000000000 */
[----:B------:R-:W-:-:S04]  /*13e0*/  LOP3.LUT R6, R6, R7, RZ, 0x3c, !PT ;  /* 0x0000000706067212 */ /* 0x000fc800078e3cff */
[----:B------:R-:W-:-:S07]  /*13f0*/  ISETP.GE.AND P3, PT, R6, RZ, PT ;  /* 0x000000ff0600720c */ /* 0x000fce0003f66270 */
[----:B------:R-:W-:-:S06]  /*1400*/  @P2 VIADD R17, R17, 0x1 ;  /* 0x0000000111112836 */ /* 0x000fcc0000000000 */
[----:B------:R-:W-:-:S05]  /*1410*/  @!P3 IMAD.MOV R17, RZ, RZ, -R17 ;  /* 0x000000ffff11b224 */ /* 0x000fca00078e0a11 */
[----:B------:R-:W-:-:S04]  /*1420*/  SEL R20, R16, R17, !P0 ;  /* 0x0000001110147207 */ /* 0x000fc80004000000 */
[----:B------:R-:W-:Y:S02]  /*1430*/  IABS R17, R20 ;  /* 0x0000001400117213 */ /* 0x000fe40000000000 */
[----:B------:R-:W-:-:S03]  /*1440*/  ISETP.GE.AND P3, PT, R20, RZ, PT ;  /* 0x000000ff1400720c */ /* 0x000fc60003f66270 */
[----:B------:R-:W-:-:S05]  /*1450*/  IMAD.HI.U32 R6, R15, R17, RZ ;  /* 0x000000110f067227 */ /* 0x000fca00078e00ff */
[----:B------:R-:W-:-:S05]  /*1460*/  IADD3 R12, PT, PT, -R6, RZ, RZ ;  /* 0x000000ff060c7210 */ /* 0x000fca0007ffe1ff */
[----:B------:R-:W-:-:S05]  /*1470*/  IMAD R17, R14, R12, R17 ;  /* 0x0000000c0e117224 */ /* 0x000fca00078e0211 */
[----:B------:R-:W-:-:S13]  /*1480*/  ISETP.GT.U32.AND P1, PT, R14, R17, PT ;  /* 0x000000110e00720c */ /* 0x000fda0003f24070 */
[----:B------:R-:W-:-:S04]  /*1490*/  @!P1 IMAD.IADD R17, R17, 0x1, -R14 ;  /* 0x0000000111119824 */ /* 0x000fc800078e0a0e */
[----:B------:R-:W-:Y:S01]  /*14a0*/  IMAD.IADD R12, R17, 0x1, -R14 ;  /* 0x00000001110c7824 */ /* 0x000fe200078e0a0e */
[----:B------:R-:W-:-:S04]  /*14b0*/  ISETP.GT.U32.AND P2, PT, R14, R17, PT ;  /* 0x000000110e00720c */ /* 0x000fc80003f44070 */
[----:B---3--:R-:W-:-:S05]  /*14c0*/  SEL R13, R12, R17, !P2 ;  /* 0x000000110c0d7207 */ /* 0x008fca0005000000 */
[----:B------:R-:W-:-:S05]  /*14d0*/  @!P3 IMAD.MOV R13, RZ, RZ, -R13 ;  /* 0x000000ffff0db224 */ /* 0x000fca00078e0a0d */
[----:B------:R-:W-:-:S04]  /*14e0*/  SEL R13, R16, R13, !P0 ;  /* 0x0000000d100d7207 */ /* 0x000fc80004000000 */
[----:B------:R-:W-:-:S04]  /*14f0*/  IADD3 R12, P2, PT, R13, R4, RZ ;  /* 0x000000040d0c7210 */ /* 0x000fc80007f5e0ff */
[----:B------:R-:W-:-:S06]  /*1500*/  LEA.HI.X.SX32 R13, R13, R5, 0x1, P2 ;  /* 0x000000050d0d7211 */ /* 0x000fcc00010f0eff */
[----:B------:R-:W2:Y:S01]  /*1510*/  LDG.E.U8 R13, desc[UR4][R12.64] ;  /* 0x000000040c0d7981 */ /* 0x000ea2000c1e1100 */
        /* <DEDUP_REMOVED lines=16> */
[----:B------:R-:W-:-:S05]  /*1620*/  @!P1 IMAD.IADD R7, R7, 0x1, -R14 ;  /* 0x0000000107079824 */ /* 0x000fca00078e0a0e */
[----:B------:R-:W-:-:S13]  /*1630*/  ISETP.GT.U32.AND P1, PT, R14, R7, PT ;  /* 0x000000070e00720c */ /* 0x000fda0003f24070 */
[----:B------:R-:W-:-:S04]  /*1640*/  @!P1 IMAD.IADD R7, R7, 0x1, -R14 ;  /* 0x0000000107079824 */ /* 0x000fc800078e0a0e */
[----:B------:R-:W-:-:S05]  /*1650*/  @!P2 IMAD.MOV R7, RZ, RZ, -R7 ;  /* 0x000000ffff07a224 */ /* 0x000fca00078e0a07 */
[----:B------:R-:W-:-:S04]  /*1660*/  SEL R7, R16, R7, !P0 ;  /* 0x0000000710077207 */ /* 0x000fc80004000000 */
[----:B------:R-:W-:-:S04]  /*1670*/  IADD3 R4, P0, PT, R7, R4, RZ ;  /* 0x0000000407047210 */ /* 0x000fc80007f1e0ff */
[----:B------:R-:W-:-:S06]  /*1680*/  LEA.HI.X.SX32 R5, R7, R5, 0x1, P0 ;  /* 0x0000000507057211 */ /* 0x000fcc00000f0eff */
[----:B------:R-:W2:Y:S04]  /*1690*/  LDG.E.U8 R5, desc[UR4][R4.64] ;  /* 0x0000000404057981 */ /* 0x000ea8000c1e1100 */
[----:B--2---:R0:W-:Y:S02]  /*16a0*/  STG.E.U8 desc[UR4][R10.64+0x2], R5 ;  /* 0x000002050a007986 */ /* 0x0041e4000c101104 */
.L_x_8:
[----:B01----:R-:W-:Y:S05]  /*16b0*/  BSYNC.RECONVERGENT B0 ;  /* 0x0000000000007941 */ /* 0x003fea0003800200 */
.L_x_7:
[----:B--2---:R-:W2:Y:S01]  /*16c0*/  LDG.E.64 R4, desc[UR4][R2.64+0x10] ;  /* 0x0000100402047981 */ /* 0x004ea2000c1e1b00 */
[----:B------:R-:W-:Y:S01]  /*16d0*/  VIADD R8, R8, 0x1 ;  /* 0x0000000108087836 */ /* 0x000fe20000000000 */
[----:B------:R-:W-:-:S04]  /*16e0*/  IADD3 R0, PT, PT, R0, 0x1, R9 ;  /* 0x0000000100007810 */ /* 0x000fc80007ffe009 */
[----:B------:R-:W-:Y:S02]  /*16f0*/  SHF.R.S32.HI R7, RZ, 0x1f, R8 ;  /* 0x0000001fff077819 */ /* 0x000fe40000011408 */
[----:B--2---:R-:W-:-:S04]  /*1700*/  ISETP.GE.U32.AND P0, PT, R4, R8, PT ;  /* 0x000000080400720c */ /* 0x004fc80003f06070 */
[----:B------:R-:W-:-:S13]  /*1710*/  ISETP.GE.U32.AND.EX P0, PT, R5, R7, PT, P0 ;  /* 0x000000070500720c */ /* 0x000fda0003f06100 */
[----:B------:R-:W-:Y:S05]  /*1720*/  @P0 BRA `(.L_x_12) ;  /* 0xfffffff000ac0947 */ /* 0x000fea000383ffff */
[----:B------:R-:W-:Y:S05]  /*1730*/  EXIT ;  /* 0x000000000000794d */ /* 0x000fea0003800000 */
.L_x_13:
[----:B------:R-:W-:-:S00]  /*1740*/  BRA `(.L_x_13) ;  /* 0xfffffffc00fc7947 */ /* 0x000fc0000383ffff */
[----:B------:R-:W-:-:S00]  /*1750*/  NOP ;  /* 0x0000000000007918 */ /* 0x000fc00000000000 */
        /* <DEDUP_REMOVED lines=10> */
.L_x_14:


//--------------------- .nv.shared.reserved.0     --------------------------
	.section	.nv.shared.reserved.0,"aw",@nobits
	.weak		__nv_reservedSMEM_offset_0_alias
	.size		__nv_reservedSMEM_offset_0_alias, 0, 64
	.other		__nv_reservedSMEM_offset_0_alias,@"STO_CUDA_RESERVED_SHARED STV_DEFAULT"
__nv_reservedSMEM_offset_0_alias:
	.zero		0
	.zero		64


//--------------------- .nv.constant0.gen_word    --------------------------
	.section	.nv.constant0.gen_word,"a",@progbits
	.sectionflags	@""
	.align	4
.nv.constant0.gen_word:
	.zero		936


//--------------------- SYMBOLS --------------------------

	.type		.nv.reservedSmem.offset0,@object
	.size		.nv.reservedSmem.offset0,0x4
